//
// Generated by NVIDIA NVVM Compiler
//
// Compiler Build ID: CL-36424714
// Cuda compilation tools, release 13.0, V13.0.88
// Based on NVVM 20.0.0
//

.version 9.0
.target sm_100
.address_size 64

	// .globl	_Z5hellov
.extern .func  (.param .b32 func_retval0) vprintf
(
	.param .b64 vprintf_param_0,
	.param .b64 vprintf_param_1
)
;
.global .align 1 .b8 $str[13] = {72, 69, 76, 76, 79, 32, 87, 79, 82, 76, 68, 33};
.global .align 8 .u64 STR = generic($str);
.global .align 1 .b8 $str$1[4] = {37, 99, 10};

.visible .entry _Z5hellov()
{
	.local .align 8 .b8 	__local_depot0[8];
	.reg .b64 	%SP;
	.reg .b64 	%SPL;
	.reg .b16 	%rs<5>;
	.reg .b32 	%r<5>;
	.reg .b64 	%rd<8>;

	mov.u64 	%SPL, __local_depot0;
	cvta.local.u64 	%SP, %SPL;
	add.u64 	%rd1, %SP, 0;
	add.u64 	%rd2, %SPL, 0;
	ld.global.u64 	%rd3, [STR];
	mov.u32 	%r1, %tid.x;
	cvt.u16.u32 	%rs1, %r1;
	mul.hi.u16 	%rs2, %rs1, 5462;
	mul.lo.s16 	%rs3, %rs2, 12;
	sub.s16 	%rs4, %rs1, %rs3;
	cvt.u64.u16 	%rd4, %rs4;
	add.s64 	%rd5, %rd3, %rd4;
	ld.s8 	%r2, [%rd5];
	st.local.u32 	[%rd2], %r2;
	mov.u64 	%rd6, $str$1;
	cvta.global.u64 	%rd7, %rd6;
	{ // callseq 0, 0
	.param .b64 param0;
	st.param.b64 	[param0], %rd7;
	.param .b64 param1;
	st.param.b64 	[param1], %rd1;
	.param .b32 retval0;
	call.uni (retval0), 
	vprintf, 
	(
	param0, 
	param1
	);
	ld.param.b32 	%r3, [retval0];
	} // callseq 0
	ret;

}


// ===== COMPILED SASS (sm_100) =====

	.target	sm_100

	.elftype	@"ET_EXEC"


//--------------------- .note.nv.tkinfo           --------------------------
	.section	.note.nv.tkinfo,"",@"SHT_NOTE"
	.sectionflags	@"SHF_NOTE_NV_TKINFO"
	.tkinfo
        /*0018*/ 	.word	0x00000002
        /*0030*/ 	.string	""
        /*0030*/ 	.string	"ptxas"
        /*0030*/ 	.string	"Cuda compilation tools, release 13.0, V13.0.88"
        /*0030*/ 	.string	"Build cuda_13.0.r13.0/compiler.36424714_0"
        /*0030*/ 	.string	"-arch sm_100 -m 64 "



//--------------------- .note.nv.cuinfo           --------------------------
	.section	.note.nv.cuinfo,"",@"SHT_NOTE"
	.sectionflags	@"SHF_NOTE_NV_CUINFO"
        /*0018*/ 	.short	0x0002
        /*001a*/ 	.short	0x0064
        /*001c*/ 	.short	0x0082
	.zero		2


//--------------------- .nv.info                  --------------------------
	.section	.nv.info,"",@"SHT_CUDA_INFO"
	.align	4


	//----- nvinfo : EIATTR_REGCOUNT
	.align		4
        /*0000*/ 	.byte	0x04, 0x2f
        /*0002*/ 	.short	(.L_4 - .L_3)
	.align		4
.L_3:
        /*0004*/ 	.word	index@(_Z5hellov)
        /*0008*/ 	.word	0x00000018


	//----- nvinfo : EIATTR_FRAME_SIZE
	.align		4
.L_4:
        /*000c*/ 	.byte	0x04, 0x11
        /*000e*/ 	.short	(.L_6 - .L_5)
	.align		4
.L_5:
        /*0010*/ 	.word	index@(_Z5hellov)
        /*0014*/ 	.word	0x00000008


	//----- nvinfo : EIATTR_MIN_STACK_SIZE
	.align		4
.L_6:
        /*0018*/ 	.byte	0x04, 0x12
        /*001a*/ 	.short	(.L_8 - .L_7)
	.align		4
.L_7:
        /*001c*/ 	.word	index@(_Z5hellov)
        /*0020*/ 	.word	0x00000008
.L_8:


//--------------------- .nv.compat                --------------------------
	.section	.nv.compat,"",@"SHT_CUDA_COMPAT_INFO"
	.align	4
        /*0000*/ 	.byte	0x02, 0x09, 0x00, 0x00, 0x02, 0x02, 0x01, 0x00, 0x02, 0x05, 0x05, 0x00, 0x03, 0x07, 0x01, 0x01
        /*0010*/ 	.byte	0x02, 0x03, 0x00, 0x00, 0x02, 0x06, 0x01, 0x00, 0x04, 0x0b, 0x08, 0x00, 0x09, 0x00, 0x00, 0x00
        /*0020*/ 	.byte	0x00, 0x00, 0x00, 0x00


//--------------------- .nv.info._Z5hellov        --------------------------
	.section	.nv.info._Z5hellov,"",@"SHT_CUDA_INFO"
	.sectionflags	@""
	.align	4


	//----- nvinfo : EIATTR_CUDA_API_VERSION
	.align		4
        /*0000*/ 	.byte	0x04, 0x37
        /*0002*/ 	.short	(.L_10 - .L_9)
.L_9:
        /*0004*/ 	.word	0x00000082


	//----- nvinfo : EIATTR_SPARSE_MMA_MASK
	.align		4
.L_10:
        /*0008*/ 	.byte	0x03, 0x50
        /*000a*/ 	.short	0x0000


	//----- nvinfo : EIATTR_MAXREG_COUNT
	.align		4
        /*000c*/ 	.byte	0x03, 0x1b
        /*000e*/ 	.short	0x00ff


	//----- nvinfo : EIATTR_EXTERNS
	.align		4
        /*0010*/ 	.byte	0x04, 0x0f
        /*0012*/ 	.short	(.L_12 - .L_11)


	//   ....[0]....
	.align		4
.L_11:
        /*0014*/ 	.word	index@(vprintf)


	//----- nvinfo : EIATTR_MERCURY_ISA_VERSION
	.align		4
.L_12:
        /*0018*/ 	.byte	0x03, 0x5f
        /*001a*/ 	.short	0x0101


	//----- nvinfo : EIATTR_VRC_CTA_INIT_COUNT
	.align		4
        /*001c*/ 	.byte	0x02, 0x4a
	.zero		1
	.zero		1


	//----- nvinfo : EIATTR_SYSCALL_OFFSETS
	.align		4
        /*0020*/ 	.byte	0x04, 0x46
        /*0022*/ 	.short	(.L_14 - .L_13)


	//   ....[0]....
.L_13:
        /*0024*/ 	.word	0x000001d0


	//----- nvinfo : EIATTR_EXIT_INSTR_OFFSETS
	.align		4
.L_14:
        /*0028*/ 	.byte	0x04, 0x1c
        /*002a*/ 	.short	(.L_16 - .L_15)


	//   ....[0]....
.L_15:
        /*002c*/ 	.word	0x000001e0


	//----- nvinfo : EIATTR_SW_WAR
	.align		4
.L_16:
        /*0030*/ 	.byte	0x04, 0x36
        /*0032*/ 	.short	(.L_18 - .L_17)
.L_17:
        /*0034*/ 	.word	0x00000008
.L_18:


//--------------------- .nv.callgraph             --------------------------
	.section	.nv.callgraph,"",@"SHT_CUDA_CALLGRAPH"
	.align	4
	.sectionentsize	8
	.align		4
        /*0000*/ 	.word	0x00000000
	.align		4
        /*0004*/ 	.word	0xffffffff
	.align		4
        /*0008*/ 	.word	index@(_Z5hellov)
	.align		4
        /*000c*/ 	.word	index@(vprintf)
	.align		4
        /*0010*/ 	.word	0x00000000
	.align		4
        /*0014*/ 	.word	0xfffffffe
	.align		4
        /*0018*/ 	.word	0x00000000
	.align		4
        /*001c*/ 	.word	0xfffffffd
	.align		4
        /*0020*/ 	.word	0x00000000
	.align		4
        /*0024*/ 	.word	0xfffffffc


//--------------------- .nv.constant4             --------------------------
	.section	.nv.constant4,"a",@progbits
	.align	8
	.align		8
.nv.constant4:
        /*0000*/ 	.dword	vprintf
	.align		8
        /*0008*/ 	.dword	$str
	.align		8
        /*0010*/ 	.dword	STR
	.align		8
        /*0018*/ 	.dword	$str$1


//--------------------- .text._Z5hellov           --------------------------
	.section	.text._Z5hellov,"ax",@progbits
	.align	128
        .global         _Z5hellov
        .type           _Z5hellov,@function
        .size           _Z5hellov,(.L_x_2 - _Z5hellov)
        .other          _Z5hellov,@"STO_CUDA_ENTRY STV_DEFAULT"
_Z5hellov:
.text._Z5hellov:
[----:B------:R-:W0:Y:S08]  /*0000*/  LDC R1, c[0x0][0x37c] ;  /* 0x0000df00ff017b82 */ /* 0x000e300000000800 */
[----:B------:R-:W1:Y:S01]  /*0010*/  LDC.64 R2, c[0x4][0x10] ;  /* 0x01000400ff027b82 */ /* 0x000e620000000a00 */
[----:B------:R-:W1:Y:S01]  /*0020*/  LDCU.64 UR4, c[0x0][0x358] ;  /* 0x00006b00ff0477ac */ /* 0x000e620008000a00 */
[----:B------:R-:W2:Y:S01]  /*0030*/  S2R R5, SR_TID.X ;  /* 0x0000000000057919 */ /* 0x000ea20000002100 */
[----:B0-----:R-:W-:Y:S01]  /*0040*/  VIADD R1, R1, 0xfffffff8 ;  /* 0xfffffff801017836 */ /* 0x001fe20000000000 */
[----:B------:R-:W0:Y:S01]  /*0050*/  LDCU.64 UR6, c[0x4][0x18] ;  /* 0x01000300ff0677ac */ /* 0x000e220008000a00 */
[----:B-1----:R-:W3:Y:S01]  /*0060*/  LDG.E.64 R2, desc[UR4][R2.64] ;  /* 0x0000000402027981 */ /* 0x002ee2000c1e1b00 */
[----:B--2---:R-:W-:-:S05]  /*0070*/  LOP3.LUT R0, R5, 0xffff, RZ, 0xc0, !PT ;  /* 0x0000ffff05007812 */ /* 0x004fca00078ec0ff */
[----:B------:R-:W-:-:S05]  /*0080*/  IMAD R0, R0, 0x1556, RZ ;  /* 0x0000155600007824 */ /* 0x000fca00078e02ff */
[----:B------:R-:W-:-:S04]  /*0090*/  SHF.R.U32.HI R0, RZ, 0x10, R0 ;  /* 0x00000010ff007819 */ /* 0x000fc80000011600 */
[----:B------:R-:W-:-:S05]  /*00a0*/  PRMT R0, R0, 0x9910, RZ ;  /* 0x0000991000007816 */ /* 0x000fca00000000ff */
[----:B------:R-:W-:-:S04]  /*00b0*/  IMAD R0, R0, 0xc, RZ ;  /* 0x0000000c00007824 */ /* 0x000fc800078e02ff */
[----:B------:R-:W-:-:S05]  /*00c0*/  IMAD.MOV R0, RZ, RZ, -R0 ;  /* 0x000000ffff007224 */ /* 0x000fca00078e0a00 */
[----:B------:R-:W-:-:S05]  /*00d0*/  PRMT R0, R0, 0x7710, RZ ;  /* 0x0000771000007816 */ /* 0x000fca00000000ff */
[----:B------:R-:W-:-:S05]  /*00e0*/  IMAD.IADD R0, R0, 0x1, R5 ;  /* 0x0000000100007824 */ /* 0x000fca00078e0205 */
[----:B------:R-:W-:-:S04]  /*00f0*/  LOP3.LUT R9, R0, 0xffff, RZ, 0xc0, !PT ;  /* 0x0000ffff00097812 */ /* 0x000fc800078ec0ff */
[----:B---3--:R-:W-:-:S05]  /*0100*/  IADD3 R8, P0, PT, R2, R9, RZ ;  /* 0x0000000902087210 */ /* 0x008fca0007f1e0ff */
[----:B------:R-:W-:-:S05]  /*0110*/  IMAD.X R9, RZ, RZ, R3, P0 ;  /* 0x000000ffff097224 */ /* 0x000fca00000e0603 */
[----:B------:R-:W2:Y:S01]  /*0120*/  LD.E.S8 R0, desc[UR4][R8.64] ;  /* 0x0000000408007980 */ /* 0x000ea2000c101300 */
[----:B------:R-:W-:Y:S01]  /*0130*/  MOV R2, 0x0 ;  /* 0x0000000000027802 */ /* 0x000fe20000000f00 */
[----:B------:R-:W1:Y:S01]  /*0140*/  LDCU UR4, c[0x0][0x2f8] ;  /* 0x00005f00ff0477ac */ /* 0x000e620008000800 */
[----:B0-----:R-:W-:Y:S02]  /*0150*/  IMAD.U32 R4, RZ, RZ, UR6 ;  /* 0x00000006ff047e24 */ /* 0x001fe4000f8e00ff */
[----:B------:R-:W-:Y:S01]  /*0160*/  IMAD.U32 R5, RZ, RZ, UR7 ;  /* 0x00000007ff057e24 */ /* 0x000fe2000f8e00ff */
[----:B------:R-:W0:Y:S01]  /*0170*/  LDCU UR5, c[0x0][0x2fc] ;  /* 0x00005f80ff0577ac */ /* 0x000e220008000800 */
[----:B------:R-:W3:Y:S01]  /*0180*/  LDC.64 R2, c[0x4][R2] ;  /* 0x0100000002027b82 */ /* 0x000ee20000000a00 */
[----:B-1----:R-:W-:-:S05]  /*0190*/  IADD3 R6, P0, PT, R1, UR4, RZ ;  /* 0x0000000401067c10 */ /* 0x002fca000ff1e0ff */
[----:B0-----:R-:W-:Y:S01]  /*01a0*/  IMAD.X R7, RZ, RZ, UR5, P0 ;  /* 0x00000005ff077e24 */ /* 0x001fe200080e06ff */
[----:B--23--:R0:W-:Y:S07]  /*01b0*/  STL [R1], R0 ;  /* 0x0000000001007387 */ /* 0x00c1ee0000100800 */
[----:B------:R-:W-:-:S07]  /*01c0*/  LEPC R20, `(.L_x_0) ;  /* 0x000000001014794e */ /* 0x000fce0000000000 */
[----:B0-----:R-:W-:Y:S05]  /*01d0*/  CALL.ABS.NOINC R2 ;  /* 0x0000000002007343 */ /* 0x001fea0003c00000 */
.L_x_0:
[----:B------:R-:W-:Y:S05]  /*01e0*/  EXIT ;  /* 0x000000000000794d */ /* 0x000fea0003800000 */
.L_x_1:
[----:B------:R-:W-:-:S00]  /*01f0*/  BRA `(.L_x_1) ;  /* 0xfffffffc00fc7947 */ /* 0x000fc0000383ffff */
[----:B------:R-:W-:-:S00]  /*0200*/  NOP ;  /* 0x0000000000007918 */ /* 0x000fc00000000000 */
[----:B------:R-:W-:-:S00]  /*0210*/  NOP ;  /* 0x0000000000007918 */ /* 0x000fc00000000000 */
[----:B------:R-:W-:-:S00]  /*0220*/  NOP ;  /* 0x0000000000007918 */ /* 0x000fc00000000000 */
[----:B------:R-:W-:-:S00]  /*0230*/  NOP ;  /* 0x0000000000007918 */ /* 0x000fc00000000000 */
[----:B------:R-:W-:-:S00]  /*0240*/  NOP ;  /* 0x0000000000007918 */ /* 0x000fc00000000000 */
[----:B------:R-:W-:-:S00]  /*0250*/  NOP ;  /* 0x0000000000007918 */ /* 0x000fc00000000000 */
[----:B------:R-:W-:-:S00]  /*0260*/  NOP ;  /* 0x0000000000007918 */ /* 0x000fc00000000000 */
[----:B------:R-:W-:-:S00]  /*0270*/  NOP ;  /* 0x0000000000007918 */ /* 0x000fc00000000000 */
.L_x_2:


//--------------------- .nv.global.init           --------------------------
	.section	.nv.global.init,"aw",@progbits
	.align	8
	.align		8
.nv.global.init:
	.type		STR,@object
	.size		STR,($str$1 - STR)
STR:
        /*0000*/ 	.dword	fun@R_CUDA_G64($str)
	.type		$str$1,@object
	.size		$str$1,($str - $str$1)
$str$1:
        /*0008*/ 	.byte	0x25, 0x63, 0x0a, 0x00
	.type		$str,@object
	.size		$str,(.L_0 - $str)
$str:
        /*000c*/ 	.byte	0x48, 0x45, 0x4c, 0x4c, 0x4f, 0x20, 0x57, 0x4f, 0x52, 0x4c, 0x44, 0x21, 0x00
.L_0:


//--------------------- .nv.shared.reserved.0     --------------------------
	.section	.nv.shared.reserved.0,"aw",@nobits
	.weak		__nv_reservedSMEM_offset_0_alias
	.size		__nv_reservedSMEM_offset_0_alias, 0, 64
	.other		__nv_reservedSMEM_offset_0_alias,@"STO_CUDA_RESERVED_SHARED STV_DEFAULT"
__nv_reservedSMEM_offset_0_alias:
	.zero		0
	.zero		64


//--------------------- .nv.constant0._Z5hellov   --------------------------
	.section	.nv.constant0._Z5hellov,"a",@progbits
	.sectionflags	@""
	.align	4
.nv.constant0._Z5hellov:
	.zero		896


//--------------------- SYMBOLS --------------------------

	.type		.nv.reservedSmem.offset0,@object
	.size		.nv.reservedSmem.offset0,0x4
	.type		vprintf,@function
